//
// Generated by NVIDIA NVVM Compiler
//
// Compiler Build ID: CL-36424714
// Cuda compilation tools, release 13.0, V13.0.88
// Based on NVVM 20.0.0
//

.version 9.0
.target sm_100
.address_size 64

	// .globl	_Z19rgbToGrayscaleTiledPhS_ii
.const .align 4 .b8 SOBEL_X[36] = {255, 255, 255, 255, 0, 0, 0, 0, 1, 0, 0, 0, 254, 255, 255, 255, 0, 0, 0, 0, 2, 0, 0, 0, 255, 255, 255, 255, 0, 0, 0, 0, 1};
.const .align 4 .b8 SOBEL_Y[36] = {255, 255, 255, 255, 254, 255, 255, 255, 255, 255, 255, 255, 0, 0, 0, 0, 0, 0, 0, 0, 0, 0, 0, 0, 1, 0, 0, 0, 2, 0, 0, 0, 1};
// _ZZ19rgbToGrayscaleTiledPhS_iiE8tile_rgb has been demoted
// _ZZ16sobelFilterTiledPhS_iiE4tile has been demoted

.visible .entry _Z19rgbToGrayscaleTiledPhS_ii(
	.param .u64 .ptr .align 1 _Z19rgbToGrayscaleTiledPhS_ii_param_0,
	.param .u64 .ptr .align 1 _Z19rgbToGrayscaleTiledPhS_ii_param_1,
	.param .u32 _Z19rgbToGrayscaleTiledPhS_ii_param_2,
	.param .u32 _Z19rgbToGrayscaleTiledPhS_ii_param_3
)
{
	.reg .pred 	%p<6>;
	.reg .b16 	%rs<7>;
	.reg .b32 	%r<19>;
	.reg .b32 	%f<7>;
	.reg .b64 	%rd<9>;
	// demoted variable
	.shared .align 1 .b8 _ZZ19rgbToGrayscaleTiledPhS_iiE8tile_rgb[768];
	ld.param.u64 	%rd1, [_Z19rgbToGrayscaleTiledPhS_ii_param_0];
	ld.param.u64 	%rd2, [_Z19rgbToGrayscaleTiledPhS_ii_param_1];
	ld.param.u32 	%r3, [_Z19rgbToGrayscaleTiledPhS_ii_param_2];
	ld.param.u32 	%r4, [_Z19rgbToGrayscaleTiledPhS_ii_param_3];
	mov.u32 	%r6, %tid.x;
	mov.u32 	%r7, %tid.y;
	mov.u32 	%r8, %ctaid.x;
	shl.b32 	%r9, %r8, 4;
	add.s32 	%r10, %r9, %r6;
	mov.u32 	%r11, %ctaid.y;
	shl.b32 	%r12, %r11, 4;
	add.s32 	%r13, %r12, %r7;
	mad.lo.s32 	%r1, %r3, %r13, %r10;
	setp.lt.s32 	%p2, %r10, %r3;
	setp.lt.s32 	%p3, %r13, %r4;
	and.pred  	%p1, %p2, %p3;
	mov.u32 	%r15, _ZZ19rgbToGrayscaleTiledPhS_iiE8tile_rgb;
	mad.lo.s32 	%r16, %r7, 48, %r15;
	mad.lo.s32 	%r2, %r6, 3, %r16;
	not.pred 	%p4, %p1;
	@%p4 bra 	$L__BB0_2;
	cvta.to.global.u64 	%rd3, %rd1;
	mul.lo.s32 	%r17, %r1, 3;
	cvt.s64.s32 	%rd4, %r17;
	add.s64 	%rd5, %rd3, %rd4;
	ld.global.u8 	%rs1, [%rd5];
	st.shared.u8 	[%r2], %rs1;
	ld.global.u8 	%rs2, [%rd5+1];
	st.shared.u8 	[%r2+1], %rs2;
	ld.global.u8 	%rs3, [%rd5+2];
	st.shared.u8 	[%r2+2], %rs3;
$L__BB0_2:
	bar.sync 	0;
	@%p4 bra 	$L__BB0_4;
	ld.shared.u8 	%rs4, [%r2];
	ld.shared.u8 	%rs5, [%r2+1];
	ld.shared.u8 	%rs6, [%r2+2];
	cvt.rn.f32.u16 	%f1, %rs4;
	cvt.rn.f32.u16 	%f2, %rs5;
	mul.f32 	%f3, %f2, 0f3F1645A2;
	fma.rn.f32 	%f4, %f1, 0f3E991687, %f3;
	cvt.rn.f32.u16 	%f5, %rs6;
	fma.rn.f32 	%f6, %f5, 0f3DE978D5, %f4;
	cvt.rzi.u32.f32 	%r18, %f6;
	cvt.s64.s32 	%rd6, %r1;
	cvta.to.global.u64 	%rd7, %rd2;
	add.s64 	%rd8, %rd7, %rd6;
	st.global.u8 	[%rd8], %r18;
$L__BB0_4:
	ret;

}
	// .globl	_Z16sobelFilterTiledPhS_ii
.visible .entry _Z16sobelFilterTiledPhS_ii(
	.param .u64 .ptr .align 1 _Z16sobelFilterTiledPhS_ii_param_0,
	.param .u64 .ptr .align 1 _Z16sobelFilterTiledPhS_ii_param_1,
	.param .u32 _Z16sobelFilterTiledPhS_ii_param_2,
	.param .u32 _Z16sobelFilterTiledPhS_ii_param_3
)
{
	.reg .pred 	%p<49>;
	.reg .b16 	%rs<11>;
	.reg .b32 	%r<82>;
	.reg .b32 	%f<3>;
	.reg .b64 	%rd<23>;
	// demoted variable
	.shared .align 1 .b8 _ZZ16sobelFilterTiledPhS_iiE4tile[324];
	ld.param.u64 	%rd7, [_Z16sobelFilterTiledPhS_ii_param_0];
	ld.param.u64 	%rd6, [_Z16sobelFilterTiledPhS_ii_param_1];
	ld.param.u32 	%r16, [_Z16sobelFilterTiledPhS_ii_param_2];
	ld.param.u32 	%r18, [_Z16sobelFilterTiledPhS_ii_param_3];
	cvta.to.global.u64 	%rd1, %rd7;
	mov.u32 	%r1, %tid.x;
	mov.u32 	%r2, %tid.y;
	mov.u32 	%r19, %ctaid.x;
	mov.u32 	%r3, %ntid.x;
	mad.lo.s32 	%r4, %r19, %r3, %r1;
	mov.u32 	%r20, %ctaid.y;
	mov.u32 	%r5, %ntid.y;
	mad.lo.s32 	%r21, %r20, %r5, %r2;
	mul.lo.s32 	%r7, %r16, %r21;
	add.s32 	%r8, %r7, %r4;
	setp.ge.s32 	%p1, %r4, %r16;
	setp.ge.s32 	%p2, %r21, %r18;
	mov.u32 	%r22, _ZZ16sobelFilterTiledPhS_iiE4tile;
	mad.lo.s32 	%r9, %r2, 18, %r22;
	add.s32 	%r23, %r1, %r9;
	add.s32 	%r10, %r23, 18;
	or.pred  	%p3, %p1, %p2;
	@%p3 bra 	$L__BB1_2;
	cvt.s64.s32 	%rd8, %r8;
	add.s64 	%rd9, %rd1, %rd8;
	ld.global.u8 	%rs2, [%rd9];
	st.shared.u8 	[%r10+1], %rs2;
	bra.uni 	$L__BB1_3;
$L__BB1_2:
	mov.b16 	%rs1, 0;
	st.shared.u8 	[%r10+1], %rs1;
$L__BB1_3:
	setp.ne.s32 	%p4, %r1, 0;
	setp.lt.s32 	%p5, %r4, 1;
	cvt.s64.s32 	%rd10, %r7;
	cvt.s64.s32 	%rd2, %r4;
	add.s64 	%rd11, %rd2, %rd10;
	add.s64 	%rd3, %rd1, %rd11;
	or.pred  	%p6, %p4, %p5;
	@%p6 bra 	$L__BB1_5;
	ld.global.u8 	%rs3, [%rd3+-1];
	st.shared.u8 	[%r9+18], %rs3;
$L__BB1_5:
	add.s32 	%r11, %r3, -1;
	setp.ne.s32 	%p7, %r1, %r11;
	add.s32 	%r12, %r16, -1;
	setp.ge.s32 	%p8, %r4, %r12;
	or.pred  	%p9, %p7, %p8;
	@%p9 bra 	$L__BB1_7;
	ld.global.u8 	%rs4, [%rd3+1];
	st.shared.u8 	[%r10+2], %rs4;
$L__BB1_7:
	setp.ne.s32 	%p10, %r2, 0;
	setp.eq.s32 	%p11, %r21, 0;
	add.s32 	%r13, %r22, %r1;
	or.pred  	%p12, %p10, %p11;
	@%p12 bra 	$L__BB1_9;
	sub.s32 	%r25, %r7, %r16;
	add.s32 	%r26, %r25, %r4;
	cvt.s64.s32 	%rd12, %r26;
	add.s64 	%rd13, %rd1, %rd12;
	ld.global.u8 	%rs5, [%rd13];
	st.shared.u8 	[%r13+1], %rs5;
$L__BB1_9:
	add.s32 	%r14, %r5, -1;
	setp.ne.s32 	%p13, %r2, %r14;
	add.s32 	%r15, %r18, -1;
	setp.ge.s32 	%p14, %r21, %r15;
	or.pred  	%p15, %p13, %p14;
	@%p15 bra 	$L__BB1_11;
	add.s32 	%r27, %r8, %r16;
	cvt.s64.s32 	%rd14, %r27;
	add.s64 	%rd15, %rd1, %rd14;
	ld.global.u8 	%rs6, [%rd15];
	st.shared.u8 	[%r10+19], %rs6;
$L__BB1_11:
	setp.eq.s32 	%p16, %r21, 0;
	setp.lt.s32 	%p17, %r4, 1;
	or.b32  	%r28, %r1, %r2;
	setp.ne.s32 	%p18, %r28, 0;
	or.pred  	%p19, %p18, %p17;
	sub.s32 	%r29, %r7, %r16;
	cvt.s64.s32 	%rd16, %r29;
	add.s64 	%rd17, %rd2, %rd16;
	add.s64 	%rd4, %rd1, %rd17;
	or.pred  	%p20, %p19, %p16;
	@%p20 bra 	$L__BB1_13;
	ld.global.u8 	%rs7, [%rd4+-1];
	add.s32 	%r30, %r9, %r1;
	st.shared.u8 	[%r30], %rs7;
$L__BB1_13:
	setp.ge.s32 	%p21, %r21, %r15;
	setp.ne.s32 	%p22, %r2, %r14;
	setp.lt.s32 	%p23, %r4, 1;
	setp.ne.s32 	%p24, %r1, 0;
	or.pred  	%p25, %p24, %p22;
	or.pred  	%p26, %p25, %p23;
	add.s32 	%r31, %r7, %r16;
	cvt.s64.s32 	%rd18, %r31;
	add.s64 	%rd19, %rd2, %rd18;
	add.s64 	%rd5, %rd1, %rd19;
	or.pred  	%p27, %p26, %p21;
	@%p27 bra 	$L__BB1_15;
	ld.global.u8 	%rs8, [%rd5+-1];
	st.shared.u8 	[%r9+36], %rs8;
$L__BB1_15:
	setp.eq.s32 	%p28, %r21, 0;
	setp.ne.s32 	%p29, %r2, 0;
	setp.ge.s32 	%p30, %r4, %r12;
	setp.ne.s32 	%p31, %r1, %r11;
	or.pred  	%p32, %p29, %p31;
	or.pred  	%p33, %p32, %p30;
	or.pred  	%p34, %p33, %p28;
	@%p34 bra 	$L__BB1_17;
	ld.global.u8 	%rs9, [%rd4+1];
	st.shared.u8 	[%r13+2], %rs9;
$L__BB1_17:
	setp.ge.s32 	%p35, %r21, %r15;
	setp.ne.s32 	%p36, %r2, %r14;
	setp.ge.s32 	%p37, %r4, %r12;
	setp.ne.s32 	%p38, %r1, %r11;
	or.pred  	%p39, %p38, %p36;
	or.pred  	%p40, %p39, %p37;
	or.pred  	%p41, %p40, %p35;
	@%p41 bra 	$L__BB1_19;
	ld.global.u8 	%rs10, [%rd5+1];
	st.shared.u8 	[%r10+20], %rs10;
$L__BB1_19:
	setp.ge.s32 	%p42, %r21, %r15;
	setp.eq.s32 	%p43, %r21, 0;
	setp.ge.s32 	%p44, %r4, %r12;
	setp.lt.s32 	%p45, %r4, 1;
	bar.sync 	0;
	or.pred  	%p46, %p45, %p43;
	or.pred  	%p47, %p46, %p44;
	or.pred  	%p48, %p47, %p42;
	@%p48 bra 	$L__BB1_21;
	add.s32 	%r32, %r9, %r1;
	ld.shared.u8 	%r33, [%r32];
	ld.const.u32 	%r34, [SOBEL_X];
	mul.lo.s32 	%r35, %r34, %r33;
	ld.const.u32 	%r36, [SOBEL_Y];
	mul.lo.s32 	%r37, %r36, %r33;
	ld.shared.u8 	%r38, [%r32+1];
	ld.const.u32 	%r39, [SOBEL_X+4];
	mad.lo.s32 	%r40, %r39, %r38, %r35;
	ld.const.u32 	%r41, [SOBEL_Y+4];
	mad.lo.s32 	%r42, %r41, %r38, %r37;
	ld.shared.u8 	%r43, [%r32+2];
	ld.const.u32 	%r44, [SOBEL_X+8];
	mad.lo.s32 	%r45, %r44, %r43, %r40;
	ld.const.u32 	%r46, [SOBEL_Y+8];
	mad.lo.s32 	%r47, %r46, %r43, %r42;
	ld.shared.u8 	%r48, [%r32+18];
	ld.const.u32 	%r49, [SOBEL_X+12];
	mad.lo.s32 	%r50, %r49, %r48, %r45;
	ld.const.u32 	%r51, [SOBEL_Y+12];
	mad.lo.s32 	%r52, %r51, %r48, %r47;
	ld.shared.u8 	%r53, [%r32+19];
	ld.const.u32 	%r54, [SOBEL_X+16];
	mad.lo.s32 	%r55, %r54, %r53, %r50;
	ld.const.u32 	%r56, [SOBEL_Y+16];
	mad.lo.s32 	%r57, %r56, %r53, %r52;
	ld.shared.u8 	%r58, [%r32+20];
	ld.const.u32 	%r59, [SOBEL_X+20];
	mad.lo.s32 	%r60, %r59, %r58, %r55;
	ld.const.u32 	%r61, [SOBEL_Y+20];
	mad.lo.s32 	%r62, %r61, %r58, %r57;
	ld.shared.u8 	%r63, [%r32+36];
	ld.const.u32 	%r64, [SOBEL_X+24];
	mad.lo.s32 	%r65, %r64, %r63, %r60;
	ld.const.u32 	%r66, [SOBEL_Y+24];
	mad.lo.s32 	%r67, %r66, %r63, %r62;
	ld.shared.u8 	%r68, [%r32+37];
	ld.const.u32 	%r69, [SOBEL_X+28];
	mad.lo.s32 	%r70, %r69, %r68, %r65;
	ld.const.u32 	%r71, [SOBEL_Y+28];
	mad.lo.s32 	%r72, %r71, %r68, %r67;
	ld.shared.u8 	%r73, [%r32+38];
	ld.const.u32 	%r74, [SOBEL_X+32];
	mad.lo.s32 	%r75, %r74, %r73, %r70;
	ld.const.u32 	%r76, [SOBEL_Y+32];
	mad.lo.s32 	%r77, %r76, %r73, %r72;
	mul.lo.s32 	%r78, %r75, %r75;
	mad.lo.s32 	%r79, %r77, %r77, %r78;
	cvt.rn.f32.u32 	%f1, %r79;
	sqrt.rn.f32 	%f2, %f1;
	cvt.rzi.s32.f32 	%r80, %f2;
	min.s32 	%r81, %r80, 255;
	cvt.s64.s32 	%rd20, %r8;
	cvta.to.global.u64 	%rd21, %rd6;
	add.s64 	%rd22, %rd21, %rd20;
	st.global.u8 	[%rd22], %r81;
$L__BB1_21:
	ret;

}


// ===== COMPILED SASS (sm_100) =====

	.target	sm_100

	.elftype	@"ET_EXEC"


//--------------------- .note.nv.tkinfo           --------------------------
	.section	.note.nv.tkinfo,"",@"SHT_NOTE"
	.sectionflags	@"SHF_NOTE_NV_TKINFO"
	.tkinfo
        /*0018*/ 	.word	0x00000002
        /*0030*/ 	.string	""
        /*0030*/ 	.string	"ptxas"
        /*0030*/ 	.string	"Cuda compilation tools, release 13.0, V13.0.88"
        /*0030*/ 	.string	"Build cuda_13.0.r13.0/compiler.36424714_0"
        /*0030*/ 	.string	"-arch sm_100 -m 64 "



//--------------------- .note.nv.cuinfo           --------------------------
	.section	.note.nv.cuinfo,"",@"SHT_NOTE"
	.sectionflags	@"SHF_NOTE_NV_CUINFO"
        /*0018*/ 	.short	0x0002
        /*001a*/ 	.short	0x0064
        /*001c*/ 	.short	0x0082
	.zero		2


//--------------------- .nv.info                  --------------------------
	.section	.nv.info,"",@"SHT_CUDA_INFO"
	.align	4


	//----- nvinfo : EIATTR_REGCOUNT
	.align		4
        /*0000*/ 	.byte	0x04, 0x2f
        /*0002*/ 	.short	(.L_3 - .L_2)
	.align		4
.L_2:
        /*0004*/ 	.word	index@(_Z19rgbToGrayscaleTiledPhS_ii)
        /*0008*/ 	.word	0x00000012


	//----- nvinfo : EIATTR_FRAME_SIZE
	.align		4
.L_3:
        /*000c*/ 	.byte	0x04, 0x11
        /*000e*/ 	.short	(.L_5 - .L_4)
	.align		4
.L_4:
        /*0010*/ 	.word	index@(_Z19rgbToGrayscaleTiledPhS_ii)
        /*0014*/ 	.word	0x00000000


	//----- nvinfo : EIATTR_REGCOUNT
	.align		4
.L_5:
        /*0018*/ 	.byte	0x04, 0x2f
        /*001a*/ 	.short	(.L_7 - .L_6)
	.align		4
.L_6:
        /*001c*/ 	.word	index@(_Z16sobelFilterTiledPhS_ii)
        /*0020*/ 	.word	0x00000019


	//----- nvinfo : EIATTR_FRAME_SIZE
	.align		4
.L_7:
        /*0024*/ 	.byte	0x04, 0x11
        /*0026*/ 	.short	(.L_9 - .L_8)
	.align		4
.L_8:
        /*0028*/ 	.word	index@($__internal_0_$__cuda_sm20_sqrt_rn_f32_slowpath)
        /*002c*/ 	.word	0x00000000


	//----- nvinfo : EIATTR_FRAME_SIZE
	.align		4
.L_9:
        /*0030*/ 	.byte	0x04, 0x11
        /*0032*/ 	.short	(.L_11 - .L_10)
	.align		4
.L_10:
        /*0034*/ 	.word	index@(_Z16sobelFilterTiledPhS_ii)
        /*0038*/ 	.word	0x00000000


	//----- nvinfo : EIATTR_MIN_STACK_SIZE
	.align		4
.L_11:
        /*003c*/ 	.byte	0x04, 0x12
        /*003e*/ 	.short	(.L_13 - .L_12)
	.align		4
.L_12:
        /*0040*/ 	.word	index@(_Z16sobelFilterTiledPhS_ii)
        /*0044*/ 	.word	0x00000000


	//----- nvinfo : EIATTR_MIN_STACK_SIZE
	.align		4
.L_13:
        /*0048*/ 	.byte	0x04, 0x12
        /*004a*/ 	.short	(.L_15 - .L_14)
	.align		4
.L_14:
        /*004c*/ 	.word	index@(_Z19rgbToGrayscaleTiledPhS_ii)
        /*0050*/ 	.word	0x00000000
.L_15:


//--------------------- .nv.compat                --------------------------
	.section	.nv.compat,"",@"SHT_CUDA_COMPAT_INFO"
	.align	4
        /*0000*/ 	.byte	0x02, 0x09, 0x00, 0x00, 0x02, 0x02, 0x01, 0x00, 0x02, 0x05, 0x05, 0x00, 0x03, 0x07, 0x01, 0x01
        /*0010*/ 	.byte	0x02, 0x03, 0x00, 0x00, 0x02, 0x06, 0x01, 0x00, 0x04, 0x0b, 0x08, 0x00, 0x01, 0x00, 0x00, 0x00
        /*0020*/ 	.byte	0x00, 0x00, 0x00, 0x00


//--------------------- .nv.info._Z16sobelFilterTiledPhS_ii --------------------------
	.section	.nv.info._Z16sobelFilterTiledPhS_ii,"",@"SHT_CUDA_INFO"
	.sectionflags	@""
	.align	4


	//----- nvinfo : EIATTR_CUDA_API_VERSION
	.align		4
        /*0000*/ 	.byte	0x04, 0x37
        /*0002*/ 	.short	(.L_17 - .L_16)
.L_16:
        /*0004*/ 	.word	0x00000082


	//----- nvinfo : EIATTR_KPARAM_INFO
	.align		4
.L_17:
        /*0008*/ 	.byte	0x04, 0x17
        /*000a*/ 	.short	(.L_19 - .L_18)
.L_18:
        /*000c*/ 	.word	0x00000000
        /*0010*/ 	.short	0x0003
        /*0012*/ 	.short	0x0014
        /*0014*/ 	.byte	0x00, 0xf0, 0x11, 0x00


	//----- nvinfo : EIATTR_KPARAM_INFO
	.align		4
.L_19:
        /*0018*/ 	.byte	0x04, 0x17
        /*001a*/ 	.short	(.L_21 - .L_20)
.L_20:
        /*001c*/ 	.word	0x00000000
        /*0020*/ 	.short	0x0002
        /*0022*/ 	.short	0x0010
        /*0024*/ 	.byte	0x00, 0xf0, 0x11, 0x00


	//----- nvinfo : EIATTR_KPARAM_INFO
	.align		4
.L_21:
        /*0028*/ 	.byte	0x04, 0x17
        /*002a*/ 	.short	(.L_23 - .L_22)
.L_22:
        /*002c*/ 	.word	0x00000000
        /*0030*/ 	.short	0x0001
        /*0032*/ 	.short	0x0008
        /*0034*/ 	.byte	0x00, 0xf5, 0x21, 0x00


	//----- nvinfo : EIATTR_KPARAM_INFO
	.align		4
.L_23:
        /*0038*/ 	.byte	0x04, 0x17
        /*003a*/ 	.short	(.L_25 - .L_24)
.L_24:
        /*003c*/ 	.word	0x00000000
        /*0040*/ 	.short	0x0000
        /*0042*/ 	.short	0x0000
        /*0044*/ 	.byte	0x00, 0xf5, 0x21, 0x00


	//----- nvinfo : EIATTR_SPARSE_MMA_MASK
	.align		4
.L_25:
        /*0048*/ 	.byte	0x03, 0x50
        /*004a*/ 	.short	0x0000


	//----- nvinfo : EIATTR_MAXREG_COUNT
	.align		4
        /*004c*/ 	.byte	0x03, 0x1b
        /*004e*/ 	.short	0x00ff


	//----- nvinfo : EIATTR_NUM_BARRIERS
	.align		4
        /*0050*/ 	.byte	0x02, 0x4c
        /*0052*/ 	.byte	0x01
	.zero		1


	//----- nvinfo : EIATTR_MERCURY_ISA_VERSION
	.align		4
        /*0054*/ 	.byte	0x03, 0x5f
        /*0056*/ 	.short	0x0101


	//----- nvinfo : EIATTR_VRC_CTA_INIT_COUNT
	.align		4
        /*0058*/ 	.byte	0x02, 0x4a
	.zero		1
	.zero		1


	//----- nvinfo : EIATTR_EXIT_INSTR_OFFSETS
	.align		4
        /*005c*/ 	.byte	0x04, 0x1c
        /*005e*/ 	.short	(.L_27 - .L_26)


	//   ....[0]....
.L_26:
        /*0060*/ 	.word	0x000005b0


	//   ....[1]....
        /*0064*/ 	.word	0x00000920


	//----- nvinfo : EIATTR_CRS_STACK_SIZE
	.align		4
.L_27:
        /*0068*/ 	.byte	0x04, 0x1e
        /*006a*/ 	.short	(.L_29 - .L_28)
.L_28:
        /*006c*/ 	.word	0x00000000


	//----- nvinfo : EIATTR_CBANK_PARAM_SIZE
	.align		4
.L_29:
        /*0070*/ 	.byte	0x03, 0x19
        /*0072*/ 	.short	0x0018


	//----- nvinfo : EIATTR_PARAM_CBANK
	.align		4
        /*0074*/ 	.byte	0x04, 0x0a
        /*0076*/ 	.short	(.L_31 - .L_30)
	.align		4
.L_30:
        /*0078*/ 	.word	index@(.nv.constant0._Z16sobelFilterTiledPhS_ii)
        /*007c*/ 	.short	0x0380
        /*007e*/ 	.short	0x0018


	//----- nvinfo : EIATTR_SW_WAR
	.align		4
.L_31:
        /*0080*/ 	.byte	0x04, 0x36
        /*0082*/ 	.short	(.L_33 - .L_32)
.L_32:
        /*0084*/ 	.word	0x00000008
.L_33:


//--------------------- .nv.info._Z19rgbToGrayscaleTiledPhS_ii --------------------------
	.section	.nv.info._Z19rgbToGrayscaleTiledPhS_ii,"",@"SHT_CUDA_INFO"
	.sectionflags	@""
	.align	4


	//----- nvinfo : EIATTR_CUDA_API_VERSION
	.align		4
        /*0000*/ 	.byte	0x04, 0x37
        /*0002*/ 	.short	(.L_35 - .L_34)
.L_34:
        /*0004*/ 	.word	0x00000082


	//----- nvinfo : EIATTR_KPARAM_INFO
	.align		4
.L_35:
        /*0008*/ 	.byte	0x04, 0x17
        /*000a*/ 	.short	(.L_37 - .L_36)
.L_36:
        /*000c*/ 	.word	0x00000000
        /*0010*/ 	.short	0x0003
        /*0012*/ 	.short	0x0014
        /*0014*/ 	.byte	0x00, 0xf0, 0x11, 0x00


	//----- nvinfo : EIATTR_KPARAM_INFO
	.align		4
.L_37:
        /*0018*/ 	.byte	0x04, 0x17
        /*001a*/ 	.short	(.L_39 - .L_38)
.L_38:
        /*001c*/ 	.word	0x00000000
        /*0020*/ 	.short	0x0002
        /*0022*/ 	.short	0x0010
        /*0024*/ 	.byte	0x00, 0xf0, 0x11, 0x00


	//----- nvinfo : EIATTR_KPARAM_INFO
	.align		4
.L_39:
        /*0028*/ 	.byte	0x04, 0x17
        /*002a*/ 	.short	(.L_41 - .L_40)
.L_40:
        /*002c*/ 	.word	0x00000000
        /*0030*/ 	.short	0x0001
        /*0032*/ 	.short	0x0008
        /*0034*/ 	.byte	0x00, 0xf5, 0x21, 0x00


	//----- nvinfo : EIATTR_KPARAM_INFO
	.align		4
.L_41:
        /*0038*/ 	.byte	0x04, 0x17
        /*003a*/ 	.short	(.L_43 - .L_42)
.L_42:
        /*003c*/ 	.word	0x00000000
        /*0040*/ 	.short	0x0000
        /*0042*/ 	.short	0x0000
        /*0044*/ 	.byte	0x00, 0xf5, 0x21, 0x00


	//----- nvinfo : EIATTR_SPARSE_MMA_MASK
	.align		4
.L_43:
        /*0048*/ 	.byte	0x03, 0x50
        /*004a*/ 	.short	0x0000


	//----- nvinfo : EIATTR_MAXREG_COUNT
	.align		4
        /*004c*/ 	.byte	0x03, 0x1b
        /*004e*/ 	.short	0x00ff


	//----- nvinfo : EIATTR_NUM_BARRIERS
	.align		4
        /*0050*/ 	.byte	0x02, 0x4c
        /*0052*/ 	.byte	0x01
	.zero		1


	//----- nvinfo : EIATTR_MERCURY_ISA_VERSION
	.align		4
        /*0054*/ 	.byte	0x03, 0x5f
        /*0056*/ 	.short	0x0101


	//----- nvinfo : EIATTR_VRC_CTA_INIT_COUNT
	.align		4
        /*0058*/ 	.byte	0x02, 0x4a
	.zero		1
	.zero		1


	//----- nvinfo : EIATTR_EXIT_INSTR_OFFSETS
	.align		4
        /*005c*/ 	.byte	0x04, 0x1c
        /*005e*/ 	.short	(.L_45 - .L_44)


	//   ....[0]....
.L_44:
        /*0060*/ 	.word	0x000001c0


	//   ....[1]....
        /*0064*/ 	.word	0x000002b0


	//----- nvinfo : EIATTR_CBANK_PARAM_SIZE
	.align		4
.L_45:
        /*0068*/ 	.byte	0x03, 0x19
        /*006a*/ 	.short	0x0018


	//----- nvinfo : EIATTR_PARAM_CBANK
	.align		4
        /*006c*/ 	.byte	0x04, 0x0a
        /*006e*/ 	.short	(.L_47 - .L_46)
	.align		4
.L_46:
        /*0070*/ 	.word	index@(.nv.constant0._Z19rgbToGrayscaleTiledPhS_ii)
        /*0074*/ 	.short	0x0380
        /*0076*/ 	.short	0x0018


	//----- nvinfo : EIATTR_SW_WAR
	.align		4
.L_47:
        /*0078*/ 	.byte	0x04, 0x36
        /*007a*/ 	.short	(.L_49 - .L_48)
.L_48:
        /*007c*/ 	.word	0x00000008
.L_49:


//--------------------- .nv.callgraph             --------------------------
	.section	.nv.callgraph,"",@"SHT_CUDA_CALLGRAPH"
	.align	4
	.sectionentsize	8
	.align		4
        /*0000*/ 	.word	0x00000000
	.align		4
        /*0004*/ 	.word	0xffffffff
	.align		4
        /*0008*/ 	.word	0x00000000
	.align		4
        /*000c*/ 	.word	0xfffffffe
	.align		4
        /*0010*/ 	.word	0x00000000
	.align		4
        /*0014*/ 	.word	0xfffffffd
	.align		4
        /*0018*/ 	.word	0x00000000
	.align		4
        /*001c*/ 	.word	0xfffffffc


//--------------------- .nv.constant3             --------------------------
	.section	.nv.constant3,"a",@progbits
	.align	4
.nv.constant3:
	.type		SOBEL_X,@object
	.size		SOBEL_X,(SOBEL_Y - SOBEL_X)
SOBEL_X:
        /*0000*/ 	.byte	0xff, 0xff, 0xff, 0xff, 0x00, 0x00, 0x00, 0x00, 0x01, 0x00, 0x00, 0x00, 0xfe, 0xff, 0xff, 0xff
        /*0010*/ 	.byte	0x00, 0x00, 0x00, 0x00, 0x02, 0x00, 0x00, 0x00, 0xff, 0xff, 0xff, 0xff, 0x00, 0x00, 0x00, 0x00
        /*0020*/ 	.byte	0x01, 0x00, 0x00, 0x00
	.type		SOBEL_Y,@object
	.size		SOBEL_Y,(.L_1 - SOBEL_Y)
SOBEL_Y:
        /*0024*/ 	.byte	0xff, 0xff, 0xff, 0xff, 0xfe, 0xff, 0xff, 0xff, 0xff, 0xff, 0xff, 0xff, 0x00, 0x00, 0x00, 0x00
        /*0034*/ 	.byte	0x00, 0x00, 0x00, 0x00, 0x00, 0x00, 0x00, 0x00, 0x01, 0x00, 0x00, 0x00, 0x02, 0x00, 0x00, 0x00
        /*0044*/ 	.byte	0x01, 0x00, 0x00, 0x00
.L_1:


//--------------------- .text._Z16sobelFilterTiledPhS_ii --------------------------
	.section	.text._Z16sobelFilterTiledPhS_ii,"ax",@progbits
	.align	128
        .global         _Z16sobelFilterTiledPhS_ii
        .type           _Z16sobelFilterTiledPhS_ii,@function
        .size           _Z16sobelFilterTiledPhS_ii,(.L_x_6 - _Z16sobelFilterTiledPhS_ii)
        .other          _Z16sobelFilterTiledPhS_ii,@"STO_CUDA_ENTRY STV_DEFAULT"
_Z16sobelFilterTiledPhS_ii:
.text._Z16sobelFilterTiledPhS_ii:
[----:B------:R-:W-:Y:S01]  /*0000*/  LDC R1, c[0x0][0x37c] ;  /* 0x0000df00ff017b82 */ /* 0x000fe20000000800 */
[----:B------:R-:W0:Y:S07]  /*0010*/  S2R R13, SR_TID.Y ;  /* 0x00000000000d7919 */ /* 0x000e2e0000002200 */
[----:B------:R-:W1:Y:S01]  /*0020*/  LDC R15, c[0x0][0x360] ;  /* 0x0000d800ff0f7b82 */ /* 0x000e620000000800 */
[----:B------:R-:W2:Y:S01]  /*0030*/  LDCU.64 UR10, c[0x0][0x390] ;  /* 0x00007200ff0a77ac */ /* 0x000ea20008000a00 */
[----:B------:R-:W1:Y:S01]  /*0040*/  S2R R10, SR_TID.X ;  /* 0x00000000000a7919 */ /* 0x000e620000002100 */
[----:B------:R-:W3:Y:S05]  /*0050*/  LDCU.64 UR12, c[0x0][0x380] ;  /* 0x00007000ff0c77ac */ /* 0x000eea0008000a00 */
[----:B------:R-:W0:Y:S01]  /*0060*/  S2UR UR5, SR_CTAID.Y ;  /* 0x00000000000579c3 */ /* 0x000e220000002600 */
[----:B------:R-:W4:Y:S07]  /*0070*/  LDCU.64 UR8, c[0x0][0x358] ;  /* 0x00006b00ff0877ac */ /* 0x000f2e0008000a00 */
[----:B------:R-:W0:Y:S01]  /*0080*/  LDC R6, c[0x0][0x364] ;  /* 0x0000d900ff067b82 */ /* 0x000e220000000800 */
[----:B--2---:R-:W-:-:S07]  /*0090*/  UIADD3 UR6, UPT, UPT, UR10, -0x1, URZ ;  /* 0xffffffff0a067890 */ /* 0x004fce000fffe0ff */
[----:B------:R-:W1:Y:S01]  /*00a0*/  S2UR UR4, SR_CTAID.X ;  /* 0x00000000000479c3 */ /* 0x000e620000002500 */
[----:B0-----:R-:W-:-:S04]  /*00b0*/  IMAD R20, R6, UR5, R13 ;  /* 0x0000000506147c24 */ /* 0x001fc8000f8e020d */
[C---:B------:R-:W-:Y:S01]  /*00c0*/  IMAD R7, R20.reuse, UR10, RZ ;  /* 0x0000000a14077c24 */ /* 0x040fe2000f8e02ff */
[----:B------:R-:W-:Y:S01]  /*00d0*/  ISETP.GE.AND P5, PT, R20, UR11, PT ;  /* 0x0000000b14007c0c */ /* 0x000fe2000bfa6270 */
[----:B-1----:R-:W-:-:S03]  /*00e0*/  IMAD R0, R15, UR4, R10 ;  /* 0x000000040f007c24 */ /* 0x002fc6000f8e020a */
[--C-:B------:R-:W-:Y:S01]  /*00f0*/  SHF.R.S32.HI R3, RZ, 0x1f, R7.reuse ;  /* 0x0000001fff037819 */ /* 0x100fe20000011407 */
[----:B------:R-:W-:Y:S02]  /*0100*/  VIADD R15, R15, 0xffffffff ;  /* 0xffffffff0f0f7836 */ /* 0x000fe40000000000 */
[C---:B------:R-:W-:Y:S01]  /*0110*/  IMAD.IADD R18, R0.reuse, 0x1, R7 ;  /* 0x0000000100127824 */ /* 0x040fe200078e0207 */
[C---:B------:R-:W-:Y:S02]  /*0120*/  ISETP.GE.OR P5, PT, R0.reuse, UR10, P5 ;  /* 0x0000000a00007c0c */ /* 0x040fe4000afa6670 */
[C---:B------:R-:W-:Y:S02]  /*0130*/  ISETP.GE.AND P4, PT, R0.reuse, 0x1, PT ;  /* 0x000000010000780c */ /* 0x040fe40003f86270 */
[----:B------:R-:W-:Y:S02]  /*0140*/  ISETP.GE.AND P2, PT, R0, UR6, PT ;  /* 0x0000000600007c0c */ /* 0x000fe4000bf46270 */
[----:B------:R-:W-:-:S02]  /*0150*/  ISETP.NE.OR P4, PT, R10, RZ, !P4 ;  /* 0x000000ff0a00720c */ /* 0x000fc40006785670 */
[----:B------:R-:W-:Y:S02]  /*0160*/  ISETP.NE.OR P2, PT, R10, R15, P2 ;  /* 0x0000000f0a00720c */ /* 0x000fe40001745670 */
[----:B------:R-:W-:Y:S02]  /*0170*/  SHF.R.S32.HI R8, RZ, 0x1f, R0 ;  /* 0x0000001fff087819 */ /* 0x000fe40000011400 */
[----:B---3--:R-:W-:Y:S02]  /*0180*/  IADD3 R2, P1, P3, R0, UR12, R7 ;  /* 0x0000000c00027c10 */ /* 0x008fe4000fb3e007 */
[----:B------:R-:W-:Y:S02]  /*0190*/  @!P5 IADD3 R4, P0, PT, R18, UR12, RZ ;  /* 0x0000000c1204dc10 */ /* 0x000fe4000ff1e0ff */
[----:B------:R-:W-:Y:S02]  /*01a0*/  IADD3.X R3, PT, PT, R8, UR13, R3, P1, P3 ;  /* 0x0000000d08037c10 */ /* 0x000fe40008fe6403 */
[----:B------:R-:W-:-:S03]  /*01b0*/  @!P5 LEA.HI.X.SX32 R5, R18, UR13, 0x1, P0 ;  /* 0x0000000d1205dc11 */ /* 0x000fc600080f0eff */
[----:B----4-:R-:W2:Y:S04]  /*01c0*/  @!P4 LDG.E.U8 R16, desc[UR8][R2.64+-0x1] ;  /* 0xffffff080210c981 */ /* 0x010ea8000c1e1100 */
[----:B------:R0:W3:Y:S04]  /*01d0*/  @!P5 LDG.E.U8 R14, desc[UR8][R4.64] ;  /* 0x00000008040ed981 */ /* 0x0000e8000c1e1100 */
[----:B------:R1:W4:Y:S01]  /*01e0*/  @!P2 LDG.E.U8 R12, desc[UR8][R2.64+0x1] ;  /* 0x00000108020ca981 */ /* 0x000322000c1e1100 */
[----:B------:R-:W5:Y:S01]  /*01f0*/  S2UR UR5, SR_CgaCtaId ;  /* 0x00000000000579c3 */ /* 0x000f620000008800 */
[C---:B------:R-:W-:Y:S01]  /*0200*/  VIADD R9, R7.reuse, -UR10 ;  /* 0x8000000a07097c36 */ /* 0x040fe20008000000 */
[----:B------:R-:W-:Y:S01]  /*0210*/  UMOV UR4, 0x400 ;  /* 0x0000040000047882 */ /* 0x000fe20000000000 */
[----:B------:R-:W-:-:S03]  /*0220*/  VIADD R11, R7, UR10 ;  /* 0x0000000a070b7c36 */ /* 0x000fc60008000000 */
[--C-:B------:R-:W-:Y:S02]  /*0230*/  SHF.R.S32.HI R17, RZ, 0x1f, R9.reuse ;  /* 0x0000001fff117819 */ /* 0x100fe40000011409 */
[----:B0-----:R-:W-:Y:S01]  /*0240*/  IADD3 R4, P0, P1, R0, UR12, R9 ;  /* 0x0000000c00047c10 */ /* 0x001fe2000f91e009 */
[----:B------:R-:W-:Y:S01]  /*0250*/  VIADD R6, R6, 0xffffffff ;  /* 0xffffffff06067836 */ /* 0x000fe20000000000 */
[--C-:B-1----:R-:W-:Y:S02]  /*0260*/  SHF.R.S32.HI R3, RZ, 0x1f, R11.reuse ;  /* 0x0000001fff037819 */ /* 0x102fe4000001140b */
[----:B------:R-:W-:Y:S02]  /*0270*/  IADD3 R2, P3, P6, R0, UR12, R11 ;  /* 0x0000000c00027c10 */ /* 0x000fe4000fe7e00b */
[----:B------:R-:W-:Y:S02]  /*0280*/  IADD3.X R5, PT, PT, R8, UR13, R17, P0, P1 ;  /* 0x0000000d08057c10 */ /* 0x000fe400087e2411 */
[----:B------:R-:W-:Y:S01]  /*0290*/  ISETP.NE.AND P0, PT, R20, RZ, PT ;  /* 0x000000ff1400720c */ /* 0x000fe20003f05270 */
[----:B-----5:R-:W-:-:S02]  /*02a0*/  ULEA UR4, UR5, UR4, 0x18 ;  /* 0x0000000405047291 */ /* 0x020fc4000f8ec0ff */
[----:B------:R-:W-:Y:S01]  /*02b0*/  UIADD3 UR5, UPT, UPT, UR11, -0x1, URZ ;  /* 0xffffffff0b057890 */ /* 0x000fe2000fffe0ff */
[----:B------:R-:W-:-:S05]  /*02c0*/  IADD3.X R3, PT, PT, R8, UR13, R3, P3, P6 ;  /* 0x0000000d08037c10 */ /* 0x000fca0009fec403 */
[----:B------:R-:W-:Y:S01]  /*02d0*/  ISETP.GE.AND P1, PT, R20, UR5, PT ;  /* 0x0000000514007c0c */ /* 0x000fe2000bf26270 */
[----:B------:R-:W-:Y:S01]  /*02e0*/  IMAD.U32 R22, RZ, RZ, UR4 ;  /* 0x00000004ff167e24 */ /* 0x000fe2000f8e00ff */
[C---:B------:R-:W-:Y:S02]  /*02f0*/  ISETP.NE.OR P6, PT, R13.reuse, RZ, !P0 ;  /* 0x000000ff0d00720c */ /* 0x040fe400047c5670 */
[C---:B------:R-:W-:Y:S01]  /*0300*/  ISETP.NE.OR P1, PT, R13.reuse, R6, P1 ;  /* 0x000000060d00720c */ /* 0x040fe20000f25670 */
[----:B------:R-:W-:-:S04]  /*0310*/  IMAD R17, R13, 0x12, R22 ;  /* 0x000000120d117824 */ /* 0x000fc800078e0216 */
[----:B------:R-:W-:Y:S01]  /*0320*/  IMAD.IADD R11, R17, 0x1, R10 ;  /* 0x00000001110b7824 */ /* 0x000fe200078e020a */
[----:B------:R-:W-:-:S05]  /*0330*/  ISETP.NE.AND P3, PT, R13, R6, PT ;  /* 0x000000060d00720c */ /* 0x000fca0003f65270 */
[----:B------:R-:W-:Y:S02]  /*0340*/  @!P6 IADD3 R7, PT, PT, R0, -UR10, R7 ;  /* 0x8000000a0007ec10 */ /* 0x000fe4000fffe007 */
[----:B------:R-:W-:Y:S01]  /*0350*/  @!P1 VIADD R19, R18, UR10 ;  /* 0x0000000a12139c36 */ /* 0x000fe20008000000 */
[----:B---3--:R-:W-:Y:S04]  /*0360*/  @!P5 STS.U8 [R11+0x13], R14 ;  /* 0x0000130e0b00d388 */ /* 0x008fe80000000000 */
[----:B------:R-:W-:Y:S01]  /*0370*/  @P5 STS.U8 [R11+0x13], RZ ;  /* 0x000013ff0b005388 */ /* 0x000fe20000000000 */
[----:B------:R-:W-:-:S03]  /*0380*/  @!P1 IADD3 R6, P5, PT, R19, UR12, RZ ;  /* 0x0000000c13069c10 */ /* 0x000fc6000ffbe0ff */
[----:B--2---:R-:W-:Y:S01]  /*0390*/  @!P4 STS.U8 [R17+0x12], R16 ;  /* 0x000012101100c388 */ /* 0x004fe20000000000 */
[----:B------:R-:W-:-:S03]  /*03a0*/  @!P6 IADD3 R8, P4, PT, R7, UR12, RZ ;  /* 0x0000000c0708ec10 */ /* 0x000fc6000ff9e0ff */
[----:B----4-:R0:W-:Y:S01]  /*03b0*/  @!P2 STS.U8 [R11+0x14], R12 ;  /* 0x0000140c0b00a388 */ /* 0x0101e20000000000 */
[C---:B------:R-:W-:Y:S02]  /*03c0*/  ISETP.NE.AND P2, PT, R10.reuse, R15, PT ;  /* 0x0000000f0a00720c */ /* 0x040fe40003f45270 */
[----:B------:R-:W-:Y:S02]  /*03d0*/  @!P6 LEA.HI.X.SX32 R9, R7, UR13, 0x1, P4 ;  /* 0x0000000d0709ec11 */ /* 0x000fe4000a0f0eff */
[----:B------:R-:W-:Y:S02]  /*03e0*/  @!P1 LEA.HI.X.SX32 R7, R19, UR13, 0x1, P5 ;  /* 0x0000000d13079c11 */ /* 0x000fe4000a8f0eff */
[C---:B------:R-:W-:Y:S02]  /*03f0*/  LOP3.LUT P4, RZ, R10.reuse, R13, RZ, 0xfc, !PT ;  /* 0x0000000d0aff7212 */ /* 0x040fe4000788fcff */
[----:B------:R-:W-:Y:S01]  /*0400*/  ISETP.NE.OR P5, PT, R10, RZ, P3 ;  /* 0x000000ff0a00720c */ /* 0x000fe20001fa5670 */
[----:B------:R-:W2:Y:S01]  /*0410*/  @!P6 LDG.E.U8 R9, desc[UR8][R8.64] ;  /* 0x000000080809e981 */ /* 0x000ea2000c1e1100 */
[----:B------:R-:W-:-:S02]  /*0420*/  ISETP.NE.OR P2, PT, R13, RZ, P2 ;  /* 0x000000ff0d00720c */ /* 0x000fc40001745670 */
[----:B------:R-:W-:Y:S01]  /*0430*/  ISETP.NE.OR P3, PT, R10, R15, P3 ;  /* 0x0000000f0a00720c */ /* 0x000fe20001f65670 */
[----:B------:R-:W3:Y:S01]  /*0440*/  @!P1 LDG.E.U8 R6, desc[UR8][R6.64] ;  /* 0x0000000806069981 */ /* 0x000ee2000c1e1100 */
[C---:B------:R-:W-:Y:S02]  /*0450*/  ISETP.LT.OR P4, PT, R0.reuse, 0x1, P4 ;  /* 0x000000010000780c */ /* 0x040fe40002781670 */
[C---:B------:R-:W-:Y:S02]  /*0460*/  ISETP.LT.OR P5, PT, R0.reuse, 0x1, P5 ;  /* 0x000000010000780c */ /* 0x040fe40002fa1670 */
[C---:B------:R-:W-:Y:S02]  /*0470*/  ISETP.GE.OR P2, PT, R0.reuse, UR6, P2 ;  /* 0x0000000600007c0c */ /* 0x040fe40009746670 */
[----:B------:R-:W-:Y:S02]  /*0480*/  ISETP.GE.OR P3, PT, R0, UR6, P3 ;  /* 0x0000000600007c0c */ /* 0x000fe40009f66670 */
[----:B------:R-:W-:-:S02]  /*0490*/  ISETP.EQ.OR P4, PT, R20, RZ, P4 ;  /* 0x000000ff1400720c */ /* 0x000fc40002782670 */
[C---:B------:R-:W-:Y:S02]  /*04a0*/  ISETP.GE.OR P5, PT, R20.reuse, UR5, P5 ;  /* 0x0000000514007c0c */ /* 0x040fe4000afa6670 */
[C---:B------:R-:W-:Y:S02]  /*04b0*/  ISETP.EQ.OR P2, PT, R20.reuse, RZ, P2 ;  /* 0x000000ff1400720c */ /* 0x040fe40001742670 */
[----:B------:R-:W-:-:S07]  /*04c0*/  ISETP.GE.OR P3, PT, R20, UR5, P3 ;  /* 0x0000000514007c0c */ /* 0x000fce0009f66670 */
[----:B0-----:R-:W4:Y:S04]  /*04d0*/  @!P4 LDG.E.U8 R12, desc[UR8][R4.64+-0x1] ;  /* 0xffffff08040cc981 */ /* 0x001f28000c1e1100 */
[----:B------:R-:W5:Y:S04]  /*04e0*/  @!P5 LDG.E.U8 R14, desc[UR8][R2.64+-0x1] ;  /* 0xffffff08020ed981 */ /* 0x000f68000c1e1100 */
[----:B------:R-:W5:Y:S04]  /*04f0*/  @!P2 LDG.E.U8 R13, desc[UR8][R4.64+0x1] ;  /* 0x00000108040da981 */ /* 0x000f68000c1e1100 */
[----:B------:R-:W5:Y:S01]  /*0500*/  @!P3 LDG.E.U8 R16, desc[UR8][R2.64+0x1] ;  /* 0x000001080210b981 */ /* 0x000f62000c1e1100 */
[----:B------:R-:W-:-:S04]  /*0510*/  ISETP.LT.OR P0, PT, R0, 0x1, !P0 ;  /* 0x000000010000780c */ /* 0x000fc80004701670 */
[----:B------:R-:W-:-:S04]  /*0520*/  ISETP.GE.OR P0, PT, R0, UR6, P0 ;  /* 0x0000000600007c0c */ /* 0x000fc80008706670 */
[----:B------:R-:W-:Y:S01]  /*0530*/  ISETP.GE.OR P0, PT, R20, UR5, P0 ;  /* 0x0000000514007c0c */ /* 0x000fe20008706670 */
[----:B--2---:R0:W-:Y:S04]  /*0540*/  @!P6 STS.U8 [R10+UR4+0x1], R9 ;  /* 0x000001090a00e988 */ /* 0x0041e80008000004 */
[----:B---3--:R0:W-:Y:S04]  /*0550*/  @!P1 STS.U8 [R11+0x25], R6 ;  /* 0x000025060b009388 */ /* 0x0081e80000000000 */
[----:B----4-:R0:W-:Y:S04]  /*0560*/  @!P4 STS.U8 [R11], R12 ;  /* 0x0000000c0b00c388 */ /* 0x0101e80000000000 */
[----:B-----5:R0:W-:Y:S04]  /*0570*/  @!P5 STS.U8 [R17+0x24], R14 ;  /* 0x0000240e1100d388 */ /* 0x0201e80000000000 */
[----:B------:R0:W-:Y:S04]  /*0580*/  @!P2 STS.U8 [R10+UR4+0x2], R13 ;  /* 0x0000020d0a00a988 */ /* 0x0001e80008000004 */
[----:B------:R0:W-:Y:S01]  /*0590*/  @!P3 STS.U8 [R11+0x26], R16 ;  /* 0x000026100b00b388 */ /* 0x0001e20000000000 */
[----:B------:R-:W-:Y:S06]  /*05a0*/  BAR.SYNC.DEFER_BLOCKING 0x0 ;  /* 0x0000000000007b1d */ /* 0x000fec0000010000 */
[----:B------:R-:W-:Y:S05]  /*05b0*/  @P0 EXIT ;  /* 0x000000000000094d */ /* 0x000fea0003800000 */
[----:B------:R-:W1:Y:S01]  /*05c0*/  LDS.U8 R0, [R11] ;  /* 0x000000000b007984 */ /* 0x000e620000000000 */
[----:B------:R-:W1:Y:S01]  /*05d0*/  LDCU.128 UR4, c[0x3][URZ] ;  /* 0x00c00000ff0477ac */ /* 0x000e620008000c00 */
[----:B------:R-:W-:Y:S02]  /*05e0*/  BSSY.RECONVERGENT B0, `(.L_x_0) ;  /* 0x000002d000007945 */ /* 0x000fe40003800200 */
[----:B------:R-:W2:Y:S01]  /*05f0*/  LDS.U8 R3, [R11+0x1] ;  /* 0x000001000b037984 */ /* 0x000ea20000000000 */
[----:B------:R-:W3:Y:S03]  /*0600*/  LDCU.128 UR20, c[0x3][0x20] ;  /* 0x00c00400ff1477ac */ /* 0x000ee60008000c00 */
[----:B------:R-:W4:Y:S01]  /*0610*/  LDS.U8 R5, [R11+0x2] ;  /* 0x000002000b057984 */ /* 0x000f220000000000 */
[----:B------:R-:W5:Y:S03]  /*0620*/  LDCU.128 UR12, c[0x3][0x30] ;  /* 0x00c00600ff0c77ac */ /* 0x000f660008000c00 */
[----:B------:R-:W5:Y:S01]  /*0630*/  LDS.U8 R7, [R11+0x12] ;  /* 0x000012000b077984 */ /* 0x000f620000000000 */
[----:B------:R-:W5:Y:S03]  /*0640*/  LDCU.128 UR16, c[0x3][0x10] ;  /* 0x00c00200ff1077ac */ /* 0x000f660008000c00 */
[----:B0-----:R-:W0:Y:S04]  /*0650*/  LDS.U8 R9, [R11+0x13] ;  /* 0x000013000b097984 */ /* 0x001e280000000000 */
[----:B------:R-:W0:Y:S04]  /*0660*/  LDS.U8 R13, [R11+0x14] ;  /* 0x000014000b0d7984 */ /* 0x000e280000000000 */
[----:B------:R-:W0:Y:S04]  /*0670*/  LDS.U8 R15, [R11+0x24] ;  /* 0x000024000b0f7984 */ /* 0x000e280000000000 */
[----:B------:R-:W0:Y:S04]  /*0680*/  LDS.U8 R17, [R11+0x25] ;  /* 0x000025000b117984 */ /* 0x000e280000000000 */
[----:B------:R-:W0:Y:S01]  /*0690*/  LDS.U8 R19, [R11+0x26] ;  /* 0x000026000b137984 */ /* 0x000e220000000000 */
[----:B-1----:R-:W-:-:S02]  /*06a0*/  IMAD R2, R0, UR4, RZ ;  /* 0x0000000400027c24 */ /* 0x002fc4000f8e02ff */
[----:B---3--:R-:W-:Y:S02]  /*06b0*/  IMAD R0, R0, UR21, RZ ;  /* 0x0000001500007c24 */ /* 0x008fe4000f8e02ff */
[C---:B--2---:R-:W-:Y:S01]  /*06c0*/  IMAD R2, R3.reuse, UR5, R2 ;  /* 0x0000000503027c24 */ /* 0x044fe2000f8e0202 */
[----:B------:R-:W1:Y:S01]  /*06d0*/  LDCU.64 UR4, c[0x3][0x40] ;  /* 0x00c00800ff0477ac */ /* 0x000e620008000a00 */
[----:B------:R-:W-:Y:S02]  /*06e0*/  IMAD R0, R3, UR22, R0 ;  /* 0x0000001603007c24 */ /* 0x000fe4000f8e0200 */
[C---:B----4-:R-:W-:Y:S02]  /*06f0*/  IMAD R2, R5.reuse, UR6, R2 ;  /* 0x0000000605027c24 */ /* 0x050fe4000f8e0202 */
[----:B------:R-:W-:Y:S02]  /*0700*/  IMAD R0, R5, UR23, R0 ;  /* 0x0000001705007c24 */ /* 0x000fe4000f8e0200 */
[----:B-----5:R-:W-:-:S02]  /*0710*/  IMAD R2, R7, UR7, R2 ;  /* 0x0000000707027c24 */ /* 0x020fc4000f8e0202 */
[----:B------:R-:W-:Y:S02]  /*0720*/  IMAD R0, R7, UR12, R0 ;  /* 0x0000000c07007c24 */ /* 0x000fe4000f8e0200 */
[C---:B0-----:R-:W-:Y:S02]  /*0730*/  IMAD R2, R9.reuse, UR16, R2 ;  /* 0x0000001009027c24 */ /* 0x041fe4000f8e0202 */
[----:B------:R-:W-:Y:S02]  /*0740*/  IMAD R0, R9, UR13, R0 ;  /* 0x0000000d09007c24 */ /* 0x000fe4000f8e0200 */
[C---:B------:R-:W-:Y:S02]  /*0750*/  IMAD R2, R13.reuse, UR17, R2 ;  /* 0x000000110d027c24 */ /* 0x040fe4000f8e0202 */
[----:B------:R-:W-:Y:S02]  /*0760*/  IMAD R0, R13, UR14, R0 ;  /* 0x0000000e0d007c24 */ /* 0x000fe4000f8e0200 */
[----:B------:R-:W-:-:S02]  /*0770*/  IMAD R2, R15, UR18, R2 ;  /* 0x000000120f027c24 */ /* 0x000fc4000f8e0202 */
[----:B------:R-:W-:Y:S02]  /*0780*/  IMAD R0, R15, UR15, R0 ;  /* 0x0000000f0f007c24 */ /* 0x000fe4000f8e0200 */
[C---:B------:R-:W-:Y:S02]  /*0790*/  IMAD R2, R17.reuse, UR19, R2 ;  /* 0x0000001311027c24 */ /* 0x040fe4000f8e0202 */
[----:B-1----:R-:W-:Y:S02]  /*07a0*/  IMAD R0, R17, UR4, R0 ;  /* 0x0000000411007c24 */ /* 0x002fe4000f8e0200 */
[C---:B------:R-:W-:Y:S02]  /*07b0*/  IMAD R2, R19.reuse, UR20, R2 ;  /* 0x0000001413027c24 */ /* 0x040fe4000f8e0202 */
[----:B------:R-:W-:Y:S02]  /*07c0*/  IMAD R0, R19, UR5, R0 ;  /* 0x0000000513007c24 */ /* 0x000fe4000f8e0200 */
[----:B------:R-:W-:-:S04]  /*07d0*/  IMAD R3, R2, R2, RZ ;  /* 0x0000000202037224 */ /* 0x000fc800078e02ff */
[----:B------:R-:W-:-:S05]  /*07e0*/  IMAD R3, R0, R0, R3 ;  /* 0x0000000000037224 */ /* 0x000fca00078e0203 */
[----:B------:R-:W-:-:S04]  /*07f0*/  I2FP.F32.U32 R0, R3 ;  /* 0x0000000300007245 */ /* 0x000fc80000201000 */
[----:B------:R0:W1:Y:S01]  /*0800*/  MUFU.RSQ R3, R0 ;  /* 0x0000000000037308 */ /* 0x0000620000001400 */
[----:B------:R-:W-:-:S05]  /*0810*/  VIADD R2, R0, 0xf3000000 ;  /* 0xf300000000027836 */ /* 0x000fca0000000000 */
[----:B------:R-:W-:-:S13]  /*0820*/  ISETP.GT.U32.AND P0, PT, R2, 0x727fffff, PT ;  /* 0x727fffff0200780c */ /* 0x000fda0003f04070 */
[----:B01----:R-:W-:Y:S05]  /*0830*/  @!P0 BRA `(.L_x_1) ;  /* 0x00000000000c8947 */ /* 0x003fea0003800000 */
[----:B------:R-:W-:-:S07]  /*0840*/  MOV R7, 0x860 ;  /* 0x0000086000077802 */ /* 0x000fce0000000f00 */
[----:B------:R-:W-:Y:S05]  /*0850*/  CALL.REL.NOINC `($__internal_0_$__cuda_sm20_sqrt_rn_f32_slowpath) ;  /* 0x0000000000347944 */ /* 0x000fea0003c00000 */
[----:B------:R-:W-:Y:S05]  /*0860*/  BRA `(.L_x_2) ;  /* 0x0000000000107947 */ /* 0x000fea0003800000 */
.L_x_1:
[----:B------:R-:W-:Y:S01]  /*0870*/  FMUL.FTZ R5, R0, R3 ;  /* 0x0000000300057220 */ /* 0x000fe20000410000 */
[----:B------:R-:W-:-:S03]  /*0880*/  FMUL.FTZ R3, R3, 0.5 ;  /* 0x3f00000003037820 */ /* 0x000fc60000410000 */
[----:B------:R-:W-:-:S04]  /*0890*/  FFMA R0, -R5, R5, R0 ;  /* 0x0000000505007223 */ /* 0x000fc80000000100 */
[----:B------:R-:W-:-:S07]  /*08a0*/  FFMA R0, R0, R3, R5 ;  /* 0x0000000300007223 */ /* 0x000fce0000000005 */
.L_x_2:
[----:B------:R-:W-:Y:S05]  /*08b0*/  BSYNC.RECONVERGENT B0 ;  /* 0x0000000000007941 */ /* 0x000fea0003800200 */
.L_x_0:
[----:B------:R-:W0:Y:S01]  /*08c0*/  LDCU.64 UR4, c[0x0][0x388] ;  /* 0x00007100ff0477ac */ /* 0x000e220008000a00 */
[----:B------:R-:W1:Y:S02]  /*08d0*/  F2I.TRUNC.NTZ R0, R0 ;  /* 0x0000000000007305 */ /* 0x000e64000020f100 */
[----:B-1----:R-:W-:Y:S02]  /*08e0*/  VIMNMX R5, PT, PT, R0, 0xff, PT ;  /* 0x000000ff00057848 */ /* 0x002fe40003fe0100 */
[----:B0-----:R-:W-:-:S04]  /*08f0*/  IADD3 R2, P0, PT, R18, UR4, RZ ;  /* 0x0000000412027c10 */ /* 0x001fc8000ff1e0ff */
[----:B------:R-:W-:-:S05]  /*0900*/  LEA.HI.X.SX32 R3, R18, UR5, 0x1, P0 ;  /* 0x0000000512037c11 */ /* 0x000fca00080f0eff */
[----:B------:R-:W-:Y:S01]  /*0910*/  STG.E.U8 desc[UR8][R2.64], R5 ;  /* 0x0000000502007986 */ /* 0x000fe2000c101108 */
[----:B------:R-:W-:Y:S05]  /*0920*/  EXIT ;  /* 0x000000000000794d */ /* 0x000fea0003800000 */
        .weak           $__internal_0_$__cuda_sm20_sqrt_rn_f32_slowpath
        .type           $__internal_0_$__cuda_sm20_sqrt_rn_f32_slowpath,@function
        .size           $__internal_0_$__cuda_sm20_sqrt_rn_f32_slowpath,(.L_x_6 - $__internal_0_$__cuda_sm20_sqrt_rn_f32_slowpath)
$__internal_0_$__cuda_sm20_sqrt_rn_f32_slowpath:
[----:B------:R-:W-:-:S13]  /*0930*/  LOP3.LUT P0, RZ, R0, 0x7fffffff, RZ, 0xc0, !PT ;  /* 0x7fffffff00ff7812 */ /* 0x000fda000780c0ff */
[----:B------:R-:W-:Y:S01]  /*0940*/  @!P0 IMAD.MOV.U32 R2, RZ, RZ, R0 ;  /* 0x000000ffff028224 */ /* 0x000fe200078e0000 */
[----:B------:R-:W-:Y:S06]  /*0950*/  @!P0 BRA `(.L_x_3) ;  /* 0x0000000000408947 */ /* 0x000fec0003800000 */
[----:B------:R-:W-:-:S13]  /*0960*/  FSETP.GEU.FTZ.AND P0, PT, R0, RZ, PT ;  /* 0x000000ff0000720b */ /* 0x000fda0003f1e000 */
[----:B------:R-:W-:Y:S01]  /*0970*/  @!P0 IMAD.MOV.U32 R2, RZ, RZ, 0x7fffffff ;  /* 0x7fffffffff028424 */ /* 0x000fe200078e00ff */
[----:B------:R-:W-:Y:S06]  /*0980*/  @!P0 BRA `(.L_x_3) ;  /* 0x0000000000348947 */ /* 0x000fec0003800000 */
[----:B------:R-:W-:-:S13]  /*0990*/  FSETP.GTU.FTZ.AND P0, PT, |R0|, +INF , PT ;  /* 0x7f8000000000780b */ /* 0x000fda0003f1c200 */
[----:B------:R-:W-:Y:S01]  /*09a0*/  @P0 FADD.FTZ R2, R0, 1 ;  /* 0x3f80000000020421 */ /* 0x000fe20000010000 */
[----:B------:R-:W-:Y:S06]  /*09b0*/  @P0 BRA `(.L_x_3) ;  /* 0x0000000000280947 */ /* 0x000fec0003800000 */
[----:B------:R-:W-:-:S13]  /*09c0*/  FSETP.NEU.FTZ.AND P0, PT, |R0|, +INF , PT ;  /* 0x7f8000000000780b */ /* 0x000fda0003f1d200 */
[----:B------:R-:W-:-:S04]  /*09d0*/  @P0 FFMA R3, R0, 1.84467440737095516160e+19, RZ ;  /* 0x5f80000000030823 */ /* 0x000fc800000000ff */
[----:B------:R-:W0:Y:S02]  /*09e0*/  @P0 MUFU.RSQ R2, R3 ;  /* 0x0000000300020308 */ /* 0x000e240000001400 */
[----:B0-----:R-:W-:Y:S01]  /*09f0*/  @P0 FMUL.FTZ R4, R3, R2 ;  /* 0x0000000203040220 */ /* 0x001fe20000410000 */
[----:B------:R-:W-:Y:S01]  /*0a00*/  @P0 FMUL.FTZ R6, R2, 0.5 ;  /* 0x3f00000002060820 */ /* 0x000fe20000410000 */
[----:B------:R-:W-:Y:S02]  /*0a10*/  @!P0 IMAD.MOV.U32 R2, RZ, RZ, R0 ;  /* 0x000000ffff028224 */ /* 0x000fe400078e0000 */
[----:B------:R-:W-:-:S04]  /*0a20*/  @P0 FADD.FTZ R5, -R4, -RZ ;  /* 0x800000ff04050221 */ /* 0x000fc80000010100 */
[----:B------:R-:W-:-:S04]  /*0a30*/  @P0 FFMA R5, R4, R5, R3 ;  /* 0x0000000504050223 */ /* 0x000fc80000000003 */
[----:B------:R-:W-:-:S04]  /*0a40*/  @P0 FFMA R5, R5, R6, R4 ;  /* 0x0000000605050223 */ /* 0x000fc80000000004 */
[----:B------:R-:W-:-:S07]  /*0a50*/  @P0 FMUL.FTZ R2, R5, 2.3283064365386962891e-10 ;  /* 0x2f80000005020820 */ /* 0x000fce0000410000 */
.L_x_3:
[----:B------:R-:W-:Y:S02]  /*0a60*/  IMAD.MOV.U32 R0, RZ, RZ, R2 ;  /* 0x000000ffff007224 */ /* 0x000fe400078e0002 */
[----:B------:R-:W-:Y:S02]  /*0a70*/  IMAD.MOV.U32 R2, RZ, RZ, R7 ;  /* 0x000000ffff027224 */ /* 0x000fe400078e0007 */
[----:B------:R-:W-:-:S04]  /*0a80*/  IMAD.MOV.U32 R3, RZ, RZ, 0x0 ;  /* 0x00000000ff037424 */ /* 0x000fc800078e00ff */
[----:B------:R-:W-:Y:S05]  /*0a90*/  RET.REL.NODEC R2 `(_Z16sobelFilterTiledPhS_ii) ;  /* 0xfffffff402587950 */ /* 0x000fea0003c3ffff */
.L_x_4:
[----:B------:R-:W-:-:S00]  /*0aa0*/  BRA `(.L_x_4) ;  /* 0xfffffffc00fc7947 */ /* 0x000fc0000383ffff */
[----:B------:R-:W-:-:S00]  /*0ab0*/  NOP ;  /* 0x0000000000007918 */ /* 0x000fc00000000000 */
        /* <DEDUP_REMOVED lines=12> */
.L_x_6:


//--------------------- .text._Z19rgbToGrayscaleTiledPhS_ii --------------------------
	.section	.text._Z19rgbToGrayscaleTiledPhS_ii,"ax",@progbits
	.align	128
        .global         _Z19rgbToGrayscaleTiledPhS_ii
        .type           _Z19rgbToGrayscaleTiledPhS_ii,@function
        .size           _Z19rgbToGrayscaleTiledPhS_ii,(.L_x_8 - _Z19rgbToGrayscaleTiledPhS_ii)
        .other          _Z19rgbToGrayscaleTiledPhS_ii,@"STO_CUDA_ENTRY STV_DEFAULT"
_Z19rgbToGrayscaleTiledPhS_ii:
.text._Z19rgbToGrayscaleTiledPhS_ii:
[----:B------:R-:W-:Y:S01]  /*0000*/  LDC R1, c[0x0][0x37c] ;  /* 0x0000df00ff017b82 */ /* 0x000fe20000000800 */
[----:B------:R-:W0:Y:S01]  /*0010*/  S2R R15, SR_TID.Y ;  /* 0x00000000000f7919 */ /* 0x000e220000002200 */
[----:B------:R-:W1:Y:S01]  /*0020*/  LDCU.64 UR4, c[0x0][0x390] ;  /* 0x00007200ff0477ac */ /* 0x000e620008000a00 */
[----:B------:R-:W0:Y:S01]  /*0030*/  S2R R2, SR_CTAID.Y ;  /* 0x0000000000027919 */ /* 0x000e220000002600 */
[----:B------:R-:W2:Y:S01]  /*0040*/  S2R R13, SR_TID.X ;  /* 0x00000000000d7919 */ /* 0x000ea20000002100 */
[----:B------:R-:W2:Y:S01]  /*0050*/  S2R R0, SR_CTAID.X ;  /* 0x0000000000007919 */ /* 0x000ea20000002500 */
[----:B0-----:R-:W-:-:S05]  /*0060*/  IMAD R3, R2, 0x10, R15 ;  /* 0x0000001002037824 */ /* 0x001fca00078e020f */
[----:B-1----:R-:W-:Y:S01]  /*0070*/  ISETP.GE.AND P0, PT, R3, UR5, PT ;  /* 0x0000000503007c0c */ /* 0x002fe2000bf06270 */
[----:B--2---:R-:W-:-:S05]  /*0080*/  IMAD R0, R0, 0x10, R13 ;  /* 0x0000001000007824 */ /* 0x004fca00078e020d */
[----:B------:R-:W-:Y:S01]  /*0090*/  ISETP.LT.AND P0, PT, R0, UR4, !P0 ;  /* 0x0000000400007c0c */ /* 0x000fe2000c701270 */
[----:B------:R-:W-:Y:S01]  /*00a0*/  IMAD R0, R3, UR4, R0 ;  /* 0x0000000403007c24 */ /* 0x000fe2000f8e0200 */
[----:B------:R-:W0:Y:S11]  /*00b0*/  LDCU.64 UR4, c[0x0][0x358] ;  /* 0x00006b00ff0477ac */ /* 0x000e360008000a00 */
[----:B------:R-:W1:Y:S01]  /*00c0*/  @P0 LDC.64 R4, c[0x0][0x380] ;  /* 0x0000e000ff040b82 */ /* 0x000e620000000a00 */
[----:B------:R-:W-:-:S05]  /*00d0*/  @P0 IMAD R3, R0, 0x3, RZ ;  /* 0x0000000300030824 */ /* 0x000fca00078e02ff */
[----:B-1----:R-:W-:-:S04]  /*00e0*/  @P0 IADD3 R2, P1, PT, R3, R4, RZ ;  /* 0x0000000403020210 */ /* 0x002fc80007f3e0ff */
[----:B------:R-:W-:-:S05]  /*00f0*/  @P0 LEA.HI.X.SX32 R3, R3, R5, 0x1, P1 ;  /* 0x0000000503030211 */ /* 0x000fca00008f0eff */
[----:B0-----:R-:W2:Y:S04]  /*0100*/  @P0 LDG.E.U8 R5, desc[UR4][R2.64] ;  /* 0x0000000402050981 */ /* 0x001ea8000c1e1100 */
[----:B------:R-:W3:Y:S04]  /*0110*/  @P0 LDG.E.U8 R7, desc[UR4][R2.64+0x1] ;  /* 0x0000010402070981 */ /* 0x000ee8000c1e1100 */
[----:B------:R-:W4:Y:S01]  /*0120*/  @P0 LDG.E.U8 R9, desc[UR4][R2.64+0x2] ;  /* 0x0000020402090981 */ /* 0x000f22000c1e1100 */
[----:B------:R-:W-:Y:S01]  /*0130*/  MOV R4, 0x400 ;  /* 0x0000040000047802 */ /* 0x000fe20000000f00 */
[----:B------:R-:W0:Y:S03]  /*0140*/  S2R R11, SR_CgaCtaId ;  /* 0x00000000000b7919 */ /* 0x000e260000008800 */
[----:B0-----:R-:W-:-:S05]  /*0150*/  LEA R4, R11, R4, 0x18 ;  /* 0x000000040b047211 */ /* 0x001fca00078ec0ff */
[----:B------:R-:W-:-:S04]  /*0160*/  IMAD R4, R15, 0x30, R4 ;  /* 0x000000300f047824 */ /* 0x000fc800078e0204 */
[----:B------:R-:W-:-:S05]  /*0170*/  IMAD R4, R13, 0x3, R4 ;  /* 0x000000030d047824 */ /* 0x000fca00078e0204 */
[----:B--2---:R0:W-:Y:S04]  /*0180*/  @P0 STS.U8 [R4], R5 ;  /* 0x0000000504000388 */ /* 0x0041e80000000000 */
[----:B---3--:R0:W-:Y:S04]  /*0190*/  @P0 STS.U8 [R4+0x1], R7 ;  /* 0x0000010704000388 */ /* 0x0081e80000000000 */
[----:B----4-:R0:W-:Y:S01]  /*01a0*/  @P0 STS.U8 [R4+0x2], R9 ;  /* 0x0000020904000388 */ /* 0x0101e20000000000 */
[----:B------:R-:W-:Y:S06]  /*01b0*/  BAR.SYNC.DEFER_BLOCKING 0x0 ;  /* 0x0000000000007b1d */ /* 0x000fec0000010000 */
[----:B------:R-:W-:Y:S05]  /*01c0*/  @!P0 EXIT ;  /* 0x000000000000894d */ /* 0x000fea0003800000 */
[----:B------:R-:W1:Y:S01]  /*01d0*/  LDS.U8 R3, [R4+0x1] ;  /* 0x0000010004037984 */ /* 0x000e620000000000 */
[----:B------:R-:W2:Y:S03]  /*01e0*/  LDCU.64 UR6, c[0x0][0x388] ;  /* 0x00007100ff0677ac */ /* 0x000ea60008000a00 */
[----:B------:R-:W3:Y:S04]  /*01f0*/  LDS.U8 R2, [R4] ;  /* 0x0000000004027984 */ /* 0x000ee80000000000 */
[----:B0-----:R-:W0:Y:S01]  /*0200*/  LDS.U8 R5, [R4+0x2] ;  /* 0x0000020004057984 */ /* 0x001e220000000000 */
[----:B-1----:R-:W-:Y:S02]  /*0210*/  I2FP.F32.U32 R3, R3 ;  /* 0x0000000300037245 */ /* 0x002fe40000201000 */
[----:B---3--:R-:W-:-:S03]  /*0220*/  I2FP.F32.U32 R2, R2 ;  /* 0x0000000200027245 */ /* 0x008fc60000201000 */
[----:B------:R-:W-:Y:S01]  /*0230*/  FMUL R3, R3, 0.58700001239776611328 ;  /* 0x3f1645a203037820 */ /* 0x000fe20000400000 */
[----:B0-----:R-:W-:-:S03]  /*0240*/  I2FP.F32.U32 R5, R5 ;  /* 0x0000000500057245 */ /* 0x001fc60000201000 */
[----:B------:R-:W-:-:S04]  /*0250*/  FFMA R2, R2, 0.29899999499320983887, R3 ;  /* 0x3e99168702027823 */ /* 0x000fc80000000003 */
[----:B------:R-:W-:Y:S01]  /*0260*/  FFMA R5, R5, 0.11400000005960464478, R2 ;  /* 0x3de978d505057823 */ /* 0x000fe20000000002 */
[----:B--2---:R-:W-:-:S04]  /*0270*/  IADD3 R2, P0, PT, R0, UR6, RZ ;  /* 0x0000000600027c10 */ /* 0x004fc8000ff1e0ff */
[----:B------:R-:W-:Y:S01]  /*0280*/  LEA.HI.X.SX32 R3, R0, UR7, 0x1, P0 ;  /* 0x0000000700037c11 */ /* 0x000fe200080f0eff */
[----:B------:R-:W0:Y:S04]  /*0290*/  F2I.U32.TRUNC.NTZ R5, R5 ;  /* 0x0000000500057305 */ /* 0x000e28000020f000 */
[----:B0-----:R-:W-:Y:S01]  /*02a0*/  STG.E.U8 desc[UR4][R2.64], R5 ;  /* 0x0000000502007986 */ /* 0x001fe2000c101104 */
[----:B------:R-:W-:Y:S05]  /*02b0*/  EXIT ;  /* 0x000000000000794d */ /* 0x000fea0003800000 */
.L_x_5:
        /* <DEDUP_REMOVED lines=12> */
.L_x_8:


//--------------------- .nv.shared._Z16sobelFilterTiledPhS_ii --------------------------
	.section	.nv.shared._Z16sobelFilterTiledPhS_ii,"aw",@nobits
	.sectionflags	@""
.nv.shared._Z16sobelFilterTiledPhS_ii:
	.zero		1348


//--------------------- .nv.shared.reserved.0     --------------------------
	.section	.nv.shared.reserved.0,"aw",@nobits
	.weak		__nv_reservedSMEM_offset_0_alias
	.size		__nv_reservedSMEM_offset_0_alias, 0, 64
	.other		__nv_reservedSMEM_offset_0_alias,@"STO_CUDA_RESERVED_SHARED STV_DEFAULT"
__nv_reservedSMEM_offset_0_alias:
	.zero		0
	.zero		64


//--------------------- .nv.shared._Z19rgbToGrayscaleTiledPhS_ii --------------------------
	.section	.nv.shared._Z19rgbToGrayscaleTiledPhS_ii,"aw",@nobits
	.sectionflags	@""
.nv.shared._Z19rgbToGrayscaleTiledPhS_ii:
	.zero		1792


//--------------------- .nv.constant0._Z16sobelFilterTiledPhS_ii --------------------------
	.section	.nv.constant0._Z16sobelFilterTiledPhS_ii,"a",@progbits
	.sectionflags	@""
	.align	4
.nv.constant0._Z16sobelFilterTiledPhS_ii:
	.zero		920


//--------------------- .nv.constant0._Z19rgbToGrayscaleTiledPhS_ii --------------------------
	.section	.nv.constant0._Z19rgbToGrayscaleTiledPhS_ii,"a",@progbits
	.sectionflags	@""
	.align	4
.nv.constant0._Z19rgbToGrayscaleTiledPhS_ii:
	.zero		920


//--------------------- SYMBOLS --------------------------

	.type		.nv.reservedSmem.offset0,@object
	.size		.nv.reservedSmem.offset0,0x4
	.type		.nv.reservedSmem.cap,@object
	.size		.nv.reservedSmem.cap,0x4
